//
// Generated by NVIDIA NVVM Compiler
//
// Compiler Build ID: CL-36424714
// Cuda compilation tools, release 13.0, V13.0.88
// Based on NVVM 20.0.0
//

.version 9.0
.target sm_100
.address_size 64

	// .globl	_Z6kernelPfS_S_ii

.visible .entry _Z6kernelPfS_S_ii(
	.param .u64 .ptr .align 1 _Z6kernelPfS_S_ii_param_0,
	.param .u64 .ptr .align 1 _Z6kernelPfS_S_ii_param_1,
	.param .u64 .ptr .align 1 _Z6kernelPfS_S_ii_param_2,
	.param .u32 _Z6kernelPfS_S_ii_param_3,
	.param .u32 _Z6kernelPfS_S_ii_param_4
)
{
	.reg .pred 	%p<2>;
	.reg .b32 	%r<8>;
	.reg .b32 	%f<4>;
	.reg .b64 	%rd<12>;

	ld.param.u64 	%rd1, [_Z6kernelPfS_S_ii_param_0];
	ld.param.u64 	%rd2, [_Z6kernelPfS_S_ii_param_1];
	ld.param.u64 	%rd3, [_Z6kernelPfS_S_ii_param_2];
	ld.param.u32 	%r3, [_Z6kernelPfS_S_ii_param_3];
	ld.param.u32 	%r4, [_Z6kernelPfS_S_ii_param_4];
	mov.u32 	%r5, %tid.x;
	mov.u32 	%r6, %ntid.x;
	mov.u32 	%r7, %ctaid.x;
	mad.lo.s32 	%r1, %r6, %r7, %r5;
	add.s32 	%r2, %r4, %r1;
	setp.ge.s32 	%p1, %r2, %r3;
	@%p1 bra 	$L__BB0_2;
	cvta.to.global.u64 	%rd4, %rd1;
	cvta.to.global.u64 	%rd5, %rd2;
	cvta.to.global.u64 	%rd6, %rd3;
	mul.wide.s32 	%rd7, %r2, 4;
	add.s64 	%rd8, %rd4, %rd7;
	ld.global.f32 	%f1, [%rd8];
	add.s64 	%rd9, %rd5, %rd7;
	ld.global.f32 	%f2, [%rd9];
	add.f32 	%f3, %f1, %f2;
	mul.wide.s32 	%rd10, %r1, 4;
	add.s64 	%rd11, %rd6, %rd10;
	st.global.f32 	[%rd11], %f3;
$L__BB0_2:
	bar.sync 	0;
	ret;

}


// ===== COMPILED SASS (sm_100) =====

	.target	sm_100

	.elftype	@"ET_EXEC"


//--------------------- .note.nv.tkinfo           --------------------------
	.section	.note.nv.tkinfo,"",@"SHT_NOTE"
	.sectionflags	@"SHF_NOTE_NV_TKINFO"
	.tkinfo
        /*0018*/ 	.word	0x00000002
        /*0030*/ 	.string	""
        /*0030*/ 	.string	"ptxas"
        /*0030*/ 	.string	"Cuda compilation tools, release 13.0, V13.0.88"
        /*0030*/ 	.string	"Build cuda_13.0.r13.0/compiler.36424714_0"
        /*0030*/ 	.string	"-arch sm_100 -m 64 "



//--------------------- .note.nv.cuinfo           --------------------------
	.section	.note.nv.cuinfo,"",@"SHT_NOTE"
	.sectionflags	@"SHF_NOTE_NV_CUINFO"
        /*0018*/ 	.short	0x0002
        /*001a*/ 	.short	0x0064
        /*001c*/ 	.short	0x0082
	.zero		2


//--------------------- .nv.info                  --------------------------
	.section	.nv.info,"",@"SHT_CUDA_INFO"
	.align	4


	//----- nvinfo : EIATTR_REGCOUNT
	.align		4
        /*0000*/ 	.byte	0x04, 0x2f
        /*0002*/ 	.short	(.L_1 - .L_0)
	.align		4
.L_0:
        /*0004*/ 	.word	index@(_Z6kernelPfS_S_ii)
        /*0008*/ 	.word	0x0000000c


	//----- nvinfo : EIATTR_FRAME_SIZE
	.align		4
.L_1:
        /*000c*/ 	.byte	0x04, 0x11
        /*000e*/ 	.short	(.L_3 - .L_2)
	.align		4
.L_2:
        /*0010*/ 	.word	index@(_Z6kernelPfS_S_ii)
        /*0014*/ 	.word	0x00000000


	//----- nvinfo : EIATTR_MIN_STACK_SIZE
	.align		4
.L_3:
        /*0018*/ 	.byte	0x04, 0x12
        /*001a*/ 	.short	(.L_5 - .L_4)
	.align		4
.L_4:
        /*001c*/ 	.word	index@(_Z6kernelPfS_S_ii)
        /*0020*/ 	.word	0x00000000
.L_5:


//--------------------- .nv.compat                --------------------------
	.section	.nv.compat,"",@"SHT_CUDA_COMPAT_INFO"
	.align	4
        /*0000*/ 	.byte	0x02, 0x09, 0x00, 0x00, 0x02, 0x02, 0x01, 0x00, 0x02, 0x05, 0x05, 0x00, 0x03, 0x07, 0x01, 0x01
        /*0010*/ 	.byte	0x02, 0x03, 0x00, 0x00, 0x02, 0x06, 0x01, 0x00, 0x04, 0x0b, 0x08, 0x00, 0x09, 0x00, 0x00, 0x00
        /*0020*/ 	.byte	0x00, 0x00, 0x00, 0x00


//--------------------- .nv.info._Z6kernelPfS_S_ii --------------------------
	.section	.nv.info._Z6kernelPfS_S_ii,"",@"SHT_CUDA_INFO"
	.sectionflags	@""
	.align	4


	//----- nvinfo : EIATTR_CUDA_API_VERSION
	.align		4
        /*0000*/ 	.byte	0x04, 0x37
        /*0002*/ 	.short	(.L_7 - .L_6)
.L_6:
        /*0004*/ 	.word	0x00000082


	//----- nvinfo : EIATTR_KPARAM_INFO
	.align		4
.L_7:
        /*0008*/ 	.byte	0x04, 0x17
        /*000a*/ 	.short	(.L_9 - .L_8)
.L_8:
        /*000c*/ 	.word	0x00000000
        /*0010*/ 	.short	0x0004
        /*0012*/ 	.short	0x001c
        /*0014*/ 	.byte	0x00, 0xf0, 0x11, 0x00


	//----- nvinfo : EIATTR_KPARAM_INFO
	.align		4
.L_9:
        /*0018*/ 	.byte	0x04, 0x17
        /*001a*/ 	.short	(.L_11 - .L_10)
.L_10:
        /*001c*/ 	.word	0x00000000
        /*0020*/ 	.short	0x0003
        /*0022*/ 	.short	0x0018
        /*0024*/ 	.byte	0x00, 0xf0, 0x11, 0x00


	//----- nvinfo : EIATTR_KPARAM_INFO
	.align		4
.L_11:
        /*0028*/ 	.byte	0x04, 0x17
        /*002a*/ 	.short	(.L_13 - .L_12)
.L_12:
        /*002c*/ 	.word	0x00000000
        /*0030*/ 	.short	0x0002
        /*0032*/ 	.short	0x0010
        /*0034*/ 	.byte	0x00, 0xf5, 0x21, 0x00


	//----- nvinfo : EIATTR_KPARAM_INFO
	.align		4
.L_13:
        /*0038*/ 	.byte	0x04, 0x17
        /*003a*/ 	.short	(.L_15 - .L_14)
.L_14:
        /*003c*/ 	.word	0x00000000
        /*0040*/ 	.short	0x0001
        /*0042*/ 	.short	0x0008
        /*0044*/ 	.byte	0x00, 0xf5, 0x21, 0x00


	//----- nvinfo : EIATTR_KPARAM_INFO
	.align		4
.L_15:
        /*0048*/ 	.byte	0x04, 0x17
        /*004a*/ 	.short	(.L_17 - .L_16)
.L_16:
        /*004c*/ 	.word	0x00000000
        /*0050*/ 	.short	0x0000
        /*0052*/ 	.short	0x0000
        /*0054*/ 	.byte	0x00, 0xf5, 0x21, 0x00


	//----- nvinfo : EIATTR_SPARSE_MMA_MASK
	.align		4
.L_17:
        /*0058*/ 	.byte	0x03, 0x50
        /*005a*/ 	.short	0x0000


	//----- nvinfo : EIATTR_MAXREG_COUNT
	.align		4
        /*005c*/ 	.byte	0x03, 0x1b
        /*005e*/ 	.short	0x00ff


	//----- nvinfo : EIATTR_NUM_BARRIERS
	.align		4
        /*0060*/ 	.byte	0x02, 0x4c
        /*0062*/ 	.byte	0x01
	.zero		1


	//----- nvinfo : EIATTR_MERCURY_ISA_VERSION
	.align		4
        /*0064*/ 	.byte	0x03, 0x5f
        /*0066*/ 	.short	0x0101


	//----- nvinfo : EIATTR_VRC_CTA_INIT_COUNT
	.align		4
        /*0068*/ 	.byte	0x02, 0x4a
	.zero		1
	.zero		1


	//----- nvinfo : EIATTR_EXIT_INSTR_OFFSETS
	.align		4
        /*006c*/ 	.byte	0x04, 0x1c
        /*006e*/ 	.short	(.L_19 - .L_18)


	//   ....[0]....
.L_18:
        /*0070*/ 	.word	0x00000170


	//----- nvinfo : EIATTR_CRS_STACK_SIZE
	.align		4
.L_19:
        /*0074*/ 	.byte	0x04, 0x1e
        /*0076*/ 	.short	(.L_21 - .L_20)
.L_20:
        /*0078*/ 	.word	0x00000000


	//----- nvinfo : EIATTR_CBANK_PARAM_SIZE
	.align		4
.L_21:
        /*007c*/ 	.byte	0x03, 0x19
        /*007e*/ 	.short	0x0020


	//----- nvinfo : EIATTR_PARAM_CBANK
	.align		4
        /*0080*/ 	.byte	0x04, 0x0a
        /*0082*/ 	.short	(.L_23 - .L_22)
	.align		4
.L_22:
        /*0084*/ 	.word	index@(.nv.constant0._Z6kernelPfS_S_ii)
        /*0088*/ 	.short	0x0380
        /*008a*/ 	.short	0x0020


	//----- nvinfo : EIATTR_SW_WAR
	.align		4
.L_23:
        /*008c*/ 	.byte	0x04, 0x36
        /*008e*/ 	.short	(.L_25 - .L_24)
.L_24:
        /*0090*/ 	.word	0x00000008
.L_25:


//--------------------- .nv.callgraph             --------------------------
	.section	.nv.callgraph,"",@"SHT_CUDA_CALLGRAPH"
	.align	4
	.sectionentsize	8
	.align		4
        /*0000*/ 	.word	0x00000000
	.align		4
        /*0004*/ 	.word	0xffffffff
	.align		4
        /*0008*/ 	.word	0x00000000
	.align		4
        /*000c*/ 	.word	0xfffffffe
	.align		4
        /*0010*/ 	.word	0x00000000
	.align		4
        /*0014*/ 	.word	0xfffffffd
	.align		4
        /*0018*/ 	.word	0x00000000
	.align		4
        /*001c*/ 	.word	0xfffffffc


//--------------------- .text._Z6kernelPfS_S_ii   --------------------------
	.section	.text._Z6kernelPfS_S_ii,"ax",@progbits
	.align	128
        .global         _Z6kernelPfS_S_ii
        .type           _Z6kernelPfS_S_ii,@function
        .size           _Z6kernelPfS_S_ii,(.L_x_3 - _Z6kernelPfS_S_ii)
        .other          _Z6kernelPfS_S_ii,@"STO_CUDA_ENTRY STV_DEFAULT"
_Z6kernelPfS_S_ii:
.text._Z6kernelPfS_S_ii:
[----:B------:R-:W-:Y:S01]  /*0000*/  LDC R1, c[0x0][0x37c] ;  /* 0x0000df00ff017b82 */ /* 0x000fe20000000800 */
[----:B------:R-:W0:Y:S01]  /*0010*/  S2R R9, SR_TID.X ;  /* 0x0000000000097919 */ /* 0x000e220000002100 */
[----:B------:R-:W0:Y:S01]  /*0020*/  LDCU UR4, c[0x0][0x360] ;  /* 0x00006c00ff0477ac */ /* 0x000e220008000800 */
[----:B------:R-:W-:Y:S01]  /*0030*/  BSSY.RECONVERGENT B0, `(.L_x_0) ;  /* 0x0000012000007945 */ /* 0x000fe20003800200 */
[----:B------:R-:W0:Y:S01]  /*0040*/  S2R R0, SR_CTAID.X ;  /* 0x0000000000007919 */ /* 0x000e220000002500 */
[----:B------:R-:W1:Y:S01]  /*0050*/  LDCU.64 UR6, c[0x0][0x398] ;  /* 0x00007300ff0677ac */ /* 0x000e620008000a00 */
[----:B0-----:R-:W-:-:S05]  /*0060*/  IMAD R9, R0, UR4, R9 ;  /* 0x0000000400097c24 */ /* 0x001fca000f8e0209 */
[----:B-1----:R-:W-:-:S04]  /*0070*/  IADD3 R7, PT, PT, R9, UR7, RZ ;  /* 0x0000000709077c10 */ /* 0x002fc8000fffe0ff */
[----:B------:R-:W-:-:S13]  /*0080*/  ISETP.GE.AND P0, PT, R7, UR6, PT ;  /* 0x0000000607007c0c */ /* 0x000fda000bf06270 */
[----:B------:R-:W-:Y:S05]  /*0090*/  @P0 BRA `(.L_x_1) ;  /* 0x00000000002c0947 */ /* 0x000fea0003800000 */
[----:B------:R-:W0:Y:S01]  /*00a0*/  LDC.64 R2, c[0x0][0x380] ;  /* 0x0000e000ff027b82 */ /* 0x000e220000000a00 */
[----:B------:R-:W1:Y:S07]  /*00b0*/  LDCU.64 UR4, c[0x0][0x358] ;  /* 0x00006b00ff0477ac */ /* 0x000e6e0008000a00 */
[----:B------:R-:W2:Y:S01]  /*00c0*/  LDC.64 R4, c[0x0][0x388] ;  /* 0x0000e200ff047b82 */ /* 0x000ea20000000a00 */
[----:B0-----:R-:W-:-:S06]  /*00d0*/  IMAD.WIDE R2, R7, 0x4, R2 ;  /* 0x0000000407027825 */ /* 0x001fcc00078e0202 */
[----:B-1----:R-:W3:Y:S01]  /*00e0*/  LDG.E R2, desc[UR4][R2.64] ;  /* 0x0000000402027981 */ /* 0x002ee2000c1e1900 */
[----:B--2---:R-:W-:Y:S02]  /*00f0*/  IMAD.WIDE R4, R7, 0x4, R4 ;  /* 0x0000000407047825 */ /* 0x004fe400078e0204 */
[----:B------:R-:W0:Y:S04]  /*0100*/  LDC.64 R6, c[0x0][0x390] ;  /* 0x0000e400ff067b82 */ /* 0x000e280000000a00 */
[----:B------:R-:W3:Y:S01]  /*0110*/  LDG.E R5, desc[UR4][R4.64] ;  /* 0x0000000404057981 */ /* 0x000ee2000c1e1900 */
[----:B0-----:R-:W-:-:S04]  /*0120*/  IMAD.WIDE R6, R9, 0x4, R6 ;  /* 0x0000000409067825 */ /* 0x001fc800078e0206 */
[----:B---3--:R-:W-:-:S05]  /*0130*/  FADD R9, R2, R5 ;  /* 0x0000000502097221 */ /* 0x008fca0000000000 */
[----:B------:R0:W-:Y:S02]  /*0140*/  STG.E desc[UR4][R6.64], R9 ;  /* 0x0000000906007986 */ /* 0x0001e4000c101904 */
.L_x_1:
[----:B------:R-:W-:Y:S05]  /*0150*/  BSYNC.RECONVERGENT B0 ;  /* 0x0000000000007941 */ /* 0x000fea0003800200 */
.L_x_0:
[----:B------:R-:W-:Y:S06]  /*0160*/  BAR.SYNC.DEFER_BLOCKING 0x0 ;  /* 0x0000000000007b1d */ /* 0x000fec0000010000 */
[----:B------:R-:W-:Y:S05]  /*0170*/  EXIT ;  /* 0x000000000000794d */ /* 0x000fea0003800000 */
.L_x_2:
[----:B------:R-:W-:-:S00]  /*0180*/  BRA `(.L_x_2) ;  /* 0xfffffffc00fc7947 */ /* 0x000fc0000383ffff */
[----:B------:R-:W-:-:S00]  /*0190*/  NOP ;  /* 0x0000000000007918 */ /* 0x000fc00000000000 */
        /* <DEDUP_REMOVED lines=14> */
.L_x_3:


//--------------------- .nv.shared.reserved.0     --------------------------
	.section	.nv.shared.reserved.0,"aw",@nobits
	.weak		__nv_reservedSMEM_offset_0_alias
	.size		__nv_reservedSMEM_offset_0_alias, 0, 64
	.other		__nv_reservedSMEM_offset_0_alias,@"STO_CUDA_RESERVED_SHARED STV_DEFAULT"
__nv_reservedSMEM_offset_0_alias:
	.zero		0
	.zero		64


//--------------------- .nv.constant0._Z6kernelPfS_S_ii --------------------------
	.section	.nv.constant0._Z6kernelPfS_S_ii,"a",@progbits
	.sectionflags	@""
	.align	4
.nv.constant0._Z6kernelPfS_S_ii:
	.zero		928


//--------------------- SYMBOLS --------------------------

	.type		.nv.reservedSmem.offset0,@object
	.size		.nv.reservedSmem.offset0,0x4
